//
// Generated by NVIDIA NVVM Compiler
//
// Compiler Build ID: CL-36424714
// Cuda compilation tools, release 13.0, V13.0.88
// Based on NVVM 20.0.0
//

.version 9.0
.target sm_100
.address_size 64

	// .globl	_Z16kernelHistogramaPhmPj
// _ZZ16kernelHistogramaPhmPjE4temp has been demoted

.visible .entry _Z16kernelHistogramaPhmPj(
	.param .u64 .ptr .align 1 _Z16kernelHistogramaPhmPj_param_0,
	.param .u64 _Z16kernelHistogramaPhmPj_param_1,
	.param .u64 .ptr .align 1 _Z16kernelHistogramaPhmPj_param_2
)
{
	.reg .pred 	%p<3>;
	.reg .b16 	%rs<2>;
	.reg .b32 	%r<17>;
	.reg .b64 	%rd<14>;
	// demoted variable
	.shared .align 4 .b8 _ZZ16kernelHistogramaPhmPjE4temp[1024];
	ld.param.u64 	%rd6, [_Z16kernelHistogramaPhmPj_param_0];
	ld.param.u64 	%rd7, [_Z16kernelHistogramaPhmPj_param_1];
	ld.param.u64 	%rd8, [_Z16kernelHistogramaPhmPj_param_2];
	mov.u32 	%r1, %tid.x;
	shl.b32 	%r4, %r1, 2;
	mov.u32 	%r5, _ZZ16kernelHistogramaPhmPjE4temp;
	add.s32 	%r2, %r5, %r4;
	mov.b32 	%r6, 0;
	st.shared.u32 	[%r2], %r6;
	bar.sync 	0;
	mov.u32 	%r7, %ctaid.x;
	mov.u32 	%r3, %ntid.x;
	mad.lo.s32 	%r8, %r7, %r3, %r1;
	cvt.u64.u32 	%rd13, %r8;
	setp.le.u64 	%p1, %rd7, %rd13;
	@%p1 bra 	$L__BB0_3;
	mov.u32 	%r9, %nctaid.x;
	mul.lo.s32 	%r10, %r3, %r9;
	cvt.s64.s32 	%rd2, %r10;
	cvta.to.global.u64 	%rd3, %rd6;
$L__BB0_2:
	add.s64 	%rd9, %rd3, %rd13;
	ld.global.u8 	%rs1, [%rd9];
	mul.wide.u16 	%r11, %rs1, 4;
	add.s32 	%r13, %r5, %r11;
	atom.shared.add.u32 	%r14, [%r13], 1;
	add.s64 	%rd13, %rd13, %rd2;
	setp.lt.u64 	%p2, %rd13, %rd7;
	@%p2 bra 	$L__BB0_2;
$L__BB0_3:
	cvta.to.global.u64 	%rd10, %rd8;
	bar.sync 	0;
	mul.wide.u32 	%rd11, %r1, 4;
	add.s64 	%rd12, %rd10, %rd11;
	ld.shared.u32 	%r15, [%r2];
	atom.global.add.u32 	%r16, [%rd12], %r15;
	ret;

}


// ===== COMPILED SASS (sm_100) =====

	.target	sm_100

	.elftype	@"ET_EXEC"


//--------------------- .note.nv.tkinfo           --------------------------
	.section	.note.nv.tkinfo,"",@"SHT_NOTE"
	.sectionflags	@"SHF_NOTE_NV_TKINFO"
	.tkinfo
        /*0018*/ 	.word	0x00000002
        /*0030*/ 	.string	""
        /*0030*/ 	.string	"ptxas"
        /*0030*/ 	.string	"Cuda compilation tools, release 13.0, V13.0.88"
        /*0030*/ 	.string	"Build cuda_13.0.r13.0/compiler.36424714_0"
        /*0030*/ 	.string	"-arch sm_100 -m 64 "



//--------------------- .note.nv.cuinfo           --------------------------
	.section	.note.nv.cuinfo,"",@"SHT_NOTE"
	.sectionflags	@"SHF_NOTE_NV_CUINFO"
        /*0018*/ 	.short	0x0002
        /*001a*/ 	.short	0x0064
        /*001c*/ 	.short	0x0082
	.zero		2


//--------------------- .nv.info                  --------------------------
	.section	.nv.info,"",@"SHT_CUDA_INFO"
	.align	4


	//----- nvinfo : EIATTR_REGCOUNT
	.align		4
        /*0000*/ 	.byte	0x04, 0x2f
        /*0002*/ 	.short	(.L_1 - .L_0)
	.align		4
.L_0:
        /*0004*/ 	.word	index@(_Z16kernelHistogramaPhmPj)
        /*0008*/ 	.word	0x0000000e


	//----- nvinfo : EIATTR_FRAME_SIZE
	.align		4
.L_1:
        /*000c*/ 	.byte	0x04, 0x11
        /*000e*/ 	.short	(.L_3 - .L_2)
	.align		4
.L_2:
        /*0010*/ 	.word	index@(_Z16kernelHistogramaPhmPj)
        /*0014*/ 	.word	0x00000000


	//----- nvinfo : EIATTR_MIN_STACK_SIZE
	.align		4
.L_3:
        /*0018*/ 	.byte	0x04, 0x12
        /*001a*/ 	.short	(.L_5 - .L_4)
	.align		4
.L_4:
        /*001c*/ 	.word	index@(_Z16kernelHistogramaPhmPj)
        /*0020*/ 	.word	0x00000000
.L_5:


//--------------------- .nv.compat                --------------------------
	.section	.nv.compat,"",@"SHT_CUDA_COMPAT_INFO"
	.align	4
        /*0000*/ 	.byte	0x02, 0x09, 0x00, 0x00, 0x02, 0x02, 0x01, 0x00, 0x02, 0x05, 0x05, 0x00, 0x03, 0x07, 0x01, 0x01
        /*0010*/ 	.byte	0x02, 0x03, 0x00, 0x00, 0x02, 0x06, 0x01, 0x00, 0x04, 0x0b, 0x08, 0x00, 0x09, 0x00, 0x00, 0x00
        /*0020*/ 	.byte	0x00, 0x00, 0x00, 0x00


//--------------------- .nv.info._Z16kernelHistogramaPhmPj --------------------------
	.section	.nv.info._Z16kernelHistogramaPhmPj,"",@"SHT_CUDA_INFO"
	.sectionflags	@""
	.align	4


	//----- nvinfo : EIATTR_CUDA_API_VERSION
	.align		4
        /*0000*/ 	.byte	0x04, 0x37
        /*0002*/ 	.short	(.L_7 - .L_6)
.L_6:
        /*0004*/ 	.word	0x00000082


	//----- nvinfo : EIATTR_KPARAM_INFO
	.align		4
.L_7:
        /*0008*/ 	.byte	0x04, 0x17
        /*000a*/ 	.short	(.L_9 - .L_8)
.L_8:
        /*000c*/ 	.word	0x00000000
        /*0010*/ 	.short	0x0002
        /*0012*/ 	.short	0x0010
        /*0014*/ 	.byte	0x00, 0xf5, 0x21, 0x00


	//----- nvinfo : EIATTR_KPARAM_INFO
	.align		4
.L_9:
        /*0018*/ 	.byte	0x04, 0x17
        /*001a*/ 	.short	(.L_11 - .L_10)
.L_10:
        /*001c*/ 	.word	0x00000000
        /*0020*/ 	.short	0x0001
        /*0022*/ 	.short	0x0008
        /*0024*/ 	.byte	0x00, 0xf0, 0x21, 0x00


	//----- nvinfo : EIATTR_KPARAM_INFO
	.align		4
.L_11:
        /*0028*/ 	.byte	0x04, 0x17
        /*002a*/ 	.short	(.L_13 - .L_12)
.L_12:
        /*002c*/ 	.word	0x00000000
        /*0030*/ 	.short	0x0000
        /*0032*/ 	.short	0x0000
        /*0034*/ 	.byte	0x00, 0xf5, 0x21, 0x00


	//----- nvinfo : EIATTR_SPARSE_MMA_MASK
	.align		4
.L_13:
        /*0038*/ 	.byte	0x03, 0x50
        /*003a*/ 	.short	0x0000


	//----- nvinfo : EIATTR_MAXREG_COUNT
	.align		4
        /*003c*/ 	.byte	0x03, 0x1b
        /*003e*/ 	.short	0x00ff


	//----- nvinfo : EIATTR_NUM_BARRIERS
	.align		4
        /*0040*/ 	.byte	0x02, 0x4c
        /*0042*/ 	.byte	0x01
	.zero		1


	//----- nvinfo : EIATTR_MERCURY_ISA_VERSION
	.align		4
        /*0044*/ 	.byte	0x03, 0x5f
        /*0046*/ 	.short	0x0101


	//----- nvinfo : EIATTR_VRC_CTA_INIT_COUNT
	.align		4
        /*0048*/ 	.byte	0x02, 0x4a
	.zero		1
	.zero		1


	//----- nvinfo : EIATTR_EXIT_INSTR_OFFSETS
	.align		4
        /*004c*/ 	.byte	0x04, 0x1c
        /*004e*/ 	.short	(.L_15 - .L_14)


	//   ....[0]....
.L_14:
        /*0050*/ 	.word	0x00000260


	//----- nvinfo : EIATTR_CRS_STACK_SIZE
	.align		4
.L_15:
        /*0054*/ 	.byte	0x04, 0x1e
        /*0056*/ 	.short	(.L_17 - .L_16)
.L_16:
        /*0058*/ 	.word	0x00000000


	//----- nvinfo : EIATTR_CBANK_PARAM_SIZE
	.align		4
.L_17:
        /*005c*/ 	.byte	0x03, 0x19
        /*005e*/ 	.short	0x0018


	//----- nvinfo : EIATTR_PARAM_CBANK
	.align		4
        /*0060*/ 	.byte	0x04, 0x0a
        /*0062*/ 	.short	(.L_19 - .L_18)
	.align		4
.L_18:
        /*0064*/ 	.word	index@(.nv.constant0._Z16kernelHistogramaPhmPj)
        /*0068*/ 	.short	0x0380
        /*006a*/ 	.short	0x0018


	//----- nvinfo : EIATTR_SW_WAR
	.align		4
.L_19:
        /*006c*/ 	.byte	0x04, 0x36
        /*006e*/ 	.short	(.L_21 - .L_20)
.L_20:
        /*0070*/ 	.word	0x00000008
.L_21:


//--------------------- .nv.callgraph             --------------------------
	.section	.nv.callgraph,"",@"SHT_CUDA_CALLGRAPH"
	.align	4
	.sectionentsize	8
	.align		4
        /*0000*/ 	.word	0x00000000
	.align		4
        /*0004*/ 	.word	0xffffffff
	.align		4
        /*0008*/ 	.word	0x00000000
	.align		4
        /*000c*/ 	.word	0xfffffffe
	.align		4
        /*0010*/ 	.word	0x00000000
	.align		4
        /*0014*/ 	.word	0xfffffffd
	.align		4
        /*0018*/ 	.word	0x00000000
	.align		4
        /*001c*/ 	.word	0xfffffffc


//--------------------- .text._Z16kernelHistogramaPhmPj --------------------------
	.section	.text._Z16kernelHistogramaPhmPj,"ax",@progbits
	.align	128
        .global         _Z16kernelHistogramaPhmPj
        .type           _Z16kernelHistogramaPhmPj,@function
        .size           _Z16kernelHistogramaPhmPj,(.L_x_4 - _Z16kernelHistogramaPhmPj)
        .other          _Z16kernelHistogramaPhmPj,@"STO_CUDA_ENTRY STV_DEFAULT"
_Z16kernelHistogramaPhmPj:
.text._Z16kernelHistogramaPhmPj:
[----:B------:R-:W-:Y:S01]  /*0000*/  LDC R1, c[0x0][0x37c] ;  /* 0x0000df00ff017b82 */ /* 0x000fe20000000800 */
[----:B------:R-:W0:Y:S07]  /*0010*/  S2R R7, SR_TID.X ;  /* 0x0000000000077919 */ /* 0x000e2e0000002100 */
[----:B------:R-:W0:Y:S01]  /*0020*/  S2UR UR4, SR_CTAID.X ;  /* 0x00000000000479c3 */ /* 0x000e220000002500 */
[----:B------:R-:W1:Y:S01]  /*0030*/  LDCU.64 UR8, c[0x0][0x388] ;  /* 0x00007100ff0877ac */ /* 0x000e620008000a00 */
[----:B------:R-:W-:Y:S01]  /*0040*/  BSSY.RECONVERGENT B0, `(.L_x_0) ;  /* 0x000001c000007945 */ /* 0x000fe20003800200 */
[----:B------:R-:W2:Y:S05]  /*0050*/  LDCU.64 UR6, c[0x0][0x358] ;  /* 0x00006b00ff0677ac */ /* 0x000eaa0008000a00 */
[----:B------:R-:W0:Y:S01]  /*0060*/  LDC R4, c[0x0][0x360] ;  /* 0x0000d800ff047b82 */ /* 0x000e220000000800 */
[----:B------:R-:W3:Y:S07]  /*0070*/  LDCU.64 UR10, c[0x0][0x380] ;  /* 0x00007000ff0a77ac */ /* 0x000eee0008000a00 */
[----:B------:R-:W4:Y:S01]  /*0080*/  S2UR UR5, SR_CgaCtaId ;  /* 0x00000000000579c3 */ /* 0x000f220000008800 */
[----:B0-----:R-:W-:Y:S01]  /*0090*/  IMAD R2, R4, UR4, R7 ;  /* 0x0000000404027c24 */ /* 0x001fe2000f8e0207 */
[----:B------:R-:W-:-:S04]  /*00a0*/  UMOV UR4, 0x400 ;  /* 0x0000040000047882 */ /* 0x000fc80000000000 */
[----:B-1----:R-:W-:Y:S01]  /*00b0*/  ISETP.GE.U32.AND P0, PT, R2, UR8, PT ;  /* 0x0000000802007c0c */ /* 0x002fe2000bf06070 */
[----:B----4-:R-:W-:-:S03]  /*00c0*/  ULEA UR4, UR5, UR4, 0x18 ;  /* 0x0000000405047291 */ /* 0x010fc6000f8ec0ff */
[----:B------:R-:W-:-:S03]  /*00d0*/  ISETP.GE.U32.AND.EX P0, PT, RZ, UR9, PT, P0 ;  /* 0x00000009ff007c0c */ /* 0x000fc6000bf06100 */
[----:B------:R-:W-:-:S05]  /*00e0*/  LEA R0, R7, UR4, 0x2 ;  /* 0x0000000407007c11 */ /* 0x000fca000f8e10ff */
[----:B------:R0:W-:Y:S01]  /*00f0*/  STS [R0], RZ ;  /* 0x000000ff00007388 */ /* 0x0001e20000000800 */
[----:B------:R-:W-:Y:S06]  /*0100*/  BAR.SYNC.DEFER_BLOCKING 0x0 ;  /* 0x0000000000007b1d */ /* 0x000fec0000010000 */
[----:B--23--:R-:W-:Y:S05]  /*0110*/  @P0 BRA `(.L_x_1) ;  /* 0x0000000000380947 */ /* 0x00cfea0003800000 */
[----:B------:R-:W1:Y:S01]  /*0120*/  LDCU UR5, c[0x0][0x370] ;  /* 0x00006e00ff0577ac */ /* 0x000e620008000800 */
[----:B------:R-:W-:Y:S02]  /*0130*/  IMAD.MOV.U32 R9, RZ, RZ, R2 ;  /* 0x000000ffff097224 */ /* 0x000fe400078e0002 */
[----:B------:R-:W-:Y:S02]  /*0140*/  IMAD.MOV.U32 R11, RZ, RZ, RZ ;  /* 0x000000ffff0b7224 */ /* 0x000fe400078e00ff */
[----:B-1----:R-:W-:-:S07]  /*0150*/  IMAD R4, R4, UR5, RZ ;  /* 0x0000000504047c24 */ /* 0x002fce000f8e02ff */
.L_x_2:
[----:B------:R-:W-:-:S04]  /*0160*/  IADD3 R2, P0, PT, R9, UR10, RZ ;  /* 0x0000000a09027c10 */ /* 0x000fc8000ff1e0ff */
[----:B------:R-:W-:-:S05]  /*0170*/  IADD3.X R3, PT, PT, R11, UR11, RZ, P0, !PT ;  /* 0x0000000b0b037c10 */ /* 0x000fca00087fe4ff */
[----:B------:R-:W2:Y:S01]  /*0180*/  LDG.E.U8 R2, desc[UR6][R2.64] ;  /* 0x0000000602027981 */ /* 0x000ea2000c1e1100 */
[----:B------:R-:W-:-:S04]  /*0190*/  IADD3 R9, P1, PT, R4, R9, RZ ;  /* 0x0000000904097210 */ /* 0x000fc80007f3e0ff */
[----:B------:R-:W-:Y:S02]  /*01a0*/  ISETP.GE.U32.AND P0, PT, R9, UR8, PT ;  /* 0x0000000809007c0c */ /* 0x000fe4000bf06070 */
[----:B------:R-:W-:-:S04]  /*01b0*/  LEA.HI.X.SX32 R11, R4, R11, 0x1, P1 ;  /* 0x0000000b040b7211 */ /* 0x000fc800008f0eff */
[----:B------:R-:W-:Y:S02]  /*01c0*/  ISETP.GE.U32.AND.EX P0, PT, R11, UR9, PT, P0 ;  /* 0x000000090b007c0c */ /* 0x000fe4000bf06100 */
[----:B-12---:R-:W-:-:S05]  /*01d0*/  LEA R5, R2, UR4, 0x2 ;  /* 0x0000000402057c11 */ /* 0x006fca000f8e10ff */
[----:B------:R1:W-:Y:S06]  /*01e0*/  ATOMS.POPC.INC.32 RZ, [R5+URZ] ;  /* 0x0000000005ff7f8c */ /* 0x0003ec000d8000ff */
[----:B------:R-:W-:Y:S05]  /*01f0*/  @!P0 BRA `(.L_x_2) ;  /* 0xfffffffc00d88947 */ /* 0x000fea000383ffff */
.L_x_1:
[----:B------:R-:W-:Y:S05]  /*0200*/  BSYNC.RECONVERGENT B0 ;  /* 0x0000000000007941 */ /* 0x000fea0003800200 */
.L_x_0:
[----:B------:R-:W-:Y:S08]  /*0210*/  BAR.SYNC.DEFER_BLOCKING 0x0 ;  /* 0x0000000000007b1d */ /* 0x000ff00000010000 */
[----:B------:R-:W2:Y:S01]  /*0220*/  LDC.64 R2, c[0x0][0x390] ;  /* 0x0000e400ff027b82 */ /* 0x000ea20000000a00 */
[----:B-1----:R-:W1:Y:S01]  /*0230*/  LDS R5, [R0] ;  /* 0x0000000000057984 */ /* 0x002e620000000800 */
[----:B--2---:R-:W-:-:S05]  /*0240*/  IMAD.WIDE.U32 R2, R7, 0x4, R2 ;  /* 0x0000000407027825 */ /* 0x004fca00078e0002 */
[----:B-1----:R-:W-:Y:S01]  /*0250*/  REDG.E.ADD.STRONG.GPU desc[UR6][R2.64], R5 ;  /* 0x000000050200798e */ /* 0x002fe2000c12e106 */
[----:B------:R-:W-:Y:S05]  /*0260*/  EXIT ;  /* 0x000000000000794d */ /* 0x000fea0003800000 */
.L_x_3:
[----:B------:R-:W-:-:S00]  /*0270*/  BRA `(.L_x_3) ;  /* 0xfffffffc00fc7947 */ /* 0x000fc0000383ffff */
[----:B------:R-:W-:-:S00]  /*0280*/  NOP ;  /* 0x0000000000007918 */ /* 0x000fc00000000000 */
[----:B------:R-:W-:-:S00]  /*0290*/  NOP ;  /* 0x0000000000007918 */ /* 0x000fc00000000000 */
[----:B------:R-:W-:-:S00]  /*02a0*/  NOP ;  /* 0x0000000000007918 */ /* 0x000fc00000000000 */
[----:B------:R-:W-:-:S00]  /*02b0*/  NOP ;  /* 0x0000000000007918 */ /* 0x000fc00000000000 */
[----:B------:R-:W-:-:S00]  /*02c0*/  NOP ;  /* 0x0000000000007918 */ /* 0x000fc00000000000 */
[----:B------:R-:W-:-:S00]  /*02d0*/  NOP ;  /* 0x0000000000007918 */ /* 0x000fc00000000000 */
[----:B------:R-:W-:-:S00]  /*02e0*/  NOP ;  /* 0x0000000000007918 */ /* 0x000fc00000000000 */
[----:B------:R-:W-:-:S00]  /*02f0*/  NOP ;  /* 0x0000000000007918 */ /* 0x000fc00000000000 */
.L_x_4:


//--------------------- .nv.shared._Z16kernelHistogramaPhmPj --------------------------
	.section	.nv.shared._Z16kernelHistogramaPhmPj,"aw",@nobits
	.sectionflags	@""
	.align	4
.nv.shared._Z16kernelHistogramaPhmPj:
	.zero		2048


//--------------------- .nv.shared.reserved.0     --------------------------
	.section	.nv.shared.reserved.0,"aw",@nobits
	.weak		__nv_reservedSMEM_offset_0_alias
	.size		__nv_reservedSMEM_offset_0_alias, 0, 64
	.other		__nv_reservedSMEM_offset_0_alias,@"STO_CUDA_RESERVED_SHARED STV_DEFAULT"
__nv_reservedSMEM_offset_0_alias:
	.zero		0
	.zero		64


//--------------------- .nv.constant0._Z16kernelHistogramaPhmPj --------------------------
	.section	.nv.constant0._Z16kernelHistogramaPhmPj,"a",@progbits
	.sectionflags	@""
	.align	4
.nv.constant0._Z16kernelHistogramaPhmPj:
	.zero		920


//--------------------- SYMBOLS --------------------------

	.type		.nv.reservedSmem.offset0,@object
	.size		.nv.reservedSmem.offset0,0x4
	.type		.nv.reservedSmem.cap,@object
	.size		.nv.reservedSmem.cap,0x4
